	.headerflags	@"EF_CUDA_TEXMODE_UNIFIED EF_CUDA_64BIT_ADDRESS EF_CUDA_ACCELERATORS EF_CUDA_SM90 EF_CUDA_VIRTUAL_SM(EF_CUDA_SM90)"
	.elftype	@"ET_EXEC"


//--------------------- .nv.info                  --------------------------
	.section	.nv.info,"",@"SHT_CUDA_INFO"
	.align	4


	//----- nvinfo : EIATTR_REGCOUNT
	.align		4
        /*0000*/ 	.byte	0x04, 0x2f
        /*0002*/ 	.short	(.L_3 - .L_2)
	.align		4
.L_2:
        /*0004*/ 	.word	index@(triton_poi_fused__native_batch_norm_legit_no_training_add_convolution_12)
        /*0008*/ 	.word	0x0000001c


	//----- nvinfo : EIATTR_MIN_STACK_SIZE
	.align		4
.L_3:
        /*000c*/ 	.byte	0x04, 0x12
        /*000e*/ 	.short	(.L_5 - .L_4)
	.align		4
.L_4:
        /*0010*/ 	.word	index@(triton_poi_fused__native_batch_norm_legit_no_training_add_convolution_12)
        /*0014*/ 	.word	0x00000000


	//----- nvinfo : EIATTR_FRAME_SIZE
	.align		4
.L_5:
        /*0018*/ 	.byte	0x04, 0x11
        /*001a*/ 	.short	(.L_7 - .L_6)
	.align		4
.L_6:
        /*001c*/ 	.word	index@(triton_poi_fused__native_batch_norm_legit_no_training_add_convolution_12)
        /*0020*/ 	.word	0x00000000


	//----- nvinfo : EIATTR_MIN_STACK_SIZE
	.align		4
.L_7:
        /*0024*/ 	.byte	0x04, 0x12
        /*0026*/ 	.short	(.L_9 - .L_8)
	.align		4
.L_8:
        /*0028*/ 	.word	index@(triton_poi_fused__native_batch_norm_legit_no_training_add_convolution_12)
        /*002c*/ 	.word	0x00000000
.L_9:


//--------------------- .nv.info.triton_poi_fused__native_batch_norm_legit_no_training_add_convolution_12 --------------------------
	.section	.nv.info.triton_poi_fused__native_batch_norm_legit_no_training_add_convolution_12,"",@"SHT_CUDA_INFO"
	.sectionflags	@""
	.align	4


	//----- nvinfo : EIATTR_CUDA_API_VERSION
	.align		4
        /*0000*/ 	.byte	0x04, 0x37
        /*0002*/ 	.short	(.L_11 - .L_10)
.L_10:
        /*0004*/ 	.word	0x0000007c


	//----- nvinfo : EIATTR_KPARAM_INFO
	.align		4
.L_11:
        /*0008*/ 	.byte	0x04, 0x17
        /*000a*/ 	.short	(.L_13 - .L_12)
.L_12:
        /*000c*/ 	.word	0x00000000
        /*0010*/ 	.short	0x0008
        /*0012*/ 	.short	0x0040
        /*0014*/ 	.byte	0x00, 0xf0, 0x11, 0x00


	//----- nvinfo : EIATTR_KPARAM_INFO
	.align		4
.L_13:
        /*0018*/ 	.byte	0x04, 0x17
        /*001a*/ 	.short	(.L_15 - .L_14)
.L_14:
        /*001c*/ 	.word	0x00000000
        /*0020*/ 	.short	0x0007
        /*0022*/ 	.short	0x0038
        /*0024*/ 	.byte	0x00, 0xf4, 0x21, 0x00


	//----- nvinfo : EIATTR_KPARAM_INFO
	.align		4
.L_15:
        /*0028*/ 	.byte	0x04, 0x17
        /*002a*/ 	.short	(.L_17 - .L_16)
.L_16:
        /*002c*/ 	.word	0x00000000
        /*0030*/ 	.short	0x0006
        /*0032*/ 	.short	0x0030
        /*0034*/ 	.byte	0x00, 0xf4, 0x21, 0x00


	//----- nvinfo : EIATTR_KPARAM_INFO
	.align		4
.L_17:
        /*0038*/ 	.byte	0x04, 0x17
        /*003a*/ 	.short	(.L_19 - .L_18)
.L_18:
        /*003c*/ 	.word	0x00000000
        /*0040*/ 	.short	0x0005
        /*0042*/ 	.short	0x0028
        /*0044*/ 	.byte	0x00, 0xf4, 0x21, 0x00


	//----- nvinfo : EIATTR_KPARAM_INFO
	.align		4
.L_19:
        /*0048*/ 	.byte	0x04, 0x17
        /*004a*/ 	.short	(.L_21 - .L_20)
.L_20:
        /*004c*/ 	.word	0x00000000
        /*0050*/ 	.short	0x0004
        /*0052*/ 	.short	0x0020
        /*0054*/ 	.byte	0x00, 0xf4, 0x21, 0x00


	//----- nvinfo : EIATTR_KPARAM_INFO
	.align		4
.L_21:
        /*0058*/ 	.byte	0x04, 0x17
        /*005a*/ 	.short	(.L_23 - .L_22)
.L_22:
        /*005c*/ 	.word	0x00000000
        /*0060*/ 	.short	0x0003
        /*0062*/ 	.short	0x0018
        /*0064*/ 	.byte	0x00, 0xf4, 0x21, 0x00


	//----- nvinfo : EIATTR_KPARAM_INFO
	.align		4
.L_23:
        /*0068*/ 	.byte	0x04, 0x17
        /*006a*/ 	.short	(.L_25 - .L_24)
.L_24:
        /*006c*/ 	.word	0x00000000
        /*0070*/ 	.short	0x0002
        /*0072*/ 	.short	0x0010
        /*0074*/ 	.byte	0x00, 0xf4, 0x21, 0x00


	//----- nvinfo : EIATTR_KPARAM_INFO
	.align		4
.L_25:
        /*0078*/ 	.byte	0x04, 0x17
        /*007a*/ 	.short	(.L_27 - .L_26)
.L_26:
        /*007c*/ 	.word	0x00000000
        /*0080*/ 	.short	0x0001
        /*0082*/ 	.short	0x0008
        /*0084*/ 	.byte	0x00, 0xf4, 0x21, 0x00


	//----- nvinfo : EIATTR_KPARAM_INFO
	.align		4
.L_27:
        /*0088*/ 	.byte	0x04, 0x17
        /*008a*/ 	.short	(.L_29 - .L_28)
.L_28:
        /*008c*/ 	.word	0x00000000
        /*0090*/ 	.short	0x0000
        /*0092*/ 	.short	0x0000
        /*0094*/ 	.byte	0x00, 0xf4, 0x21, 0x00


	//----- nvinfo : EIATTR_SPARSE_MMA_MASK
	.align		4
.L_29:
        /*0098*/ 	.byte	0x03, 0x50
        /*009a*/ 	.short	0x0000


	//----- nvinfo : EIATTR_MAXREG_COUNT
	.align		4
        /*009c*/ 	.byte	0x03, 0x1b
        /*009e*/ 	.short	0x00ff


	//----- nvinfo : EIATTR_EXIT_INSTR_OFFSETS
	.align		4
        /*00a0*/ 	.byte	0x04, 0x1c
        /*00a2*/ 	.short	(.L_31 - .L_30)


	//   ....[0]....
.L_30:
        /*00a4*/ 	.word	0x00000480


	//----- nvinfo : EIATTR_REQNTID
	.align		4
.L_31:
        /*00a8*/ 	.byte	0x04, 0x10
        /*00aa*/ 	.short	(.L_33 - .L_32)
.L_32:
        /*00ac*/ 	.word	0x00000100
        /*00b0*/ 	.word	0x00000001
        /*00b4*/ 	.word	0x00000001


	//----- nvinfo : EIATTR_CBANK_PARAM_SIZE
	.align		4
.L_33:
        /*00b8*/ 	.byte	0x03, 0x19
        /*00ba*/ 	.short	0x0044


	//----- nvinfo : EIATTR_PARAM_CBANK
	.align		4
        /*00bc*/ 	.byte	0x04, 0x0a
        /*00be*/ 	.short	(.L_35 - .L_34)
	.align		4
.L_34:
        /*00c0*/ 	.word	index@(.nv.constant0.triton_poi_fused__native_batch_norm_legit_no_training_add_convolution_12)
        /*00c4*/ 	.short	0x0210
        /*00c6*/ 	.short	0x0044


	//----- nvinfo : EIATTR_SW_WAR
	.align		4
.L_35:
        /*00c8*/ 	.byte	0x04, 0x36
        /*00ca*/ 	.short	(.L_37 - .L_36)
.L_36:
        /*00cc*/ 	.word	0x00000008
.L_37:


//--------------------- .nv.callgraph             --------------------------
	.section	.nv.callgraph,"",@"SHT_CUDA_CALLGRAPH"
	.align	4
	.sectionentsize	8
	.align		4
        /*0000*/ 	.word	0x00000000
	.align		4
        /*0004*/ 	.word	0xffffffff
	.align		4
        /*0008*/ 	.word	0x00000000
	.align		4
        /*000c*/ 	.word	0xfffffffe
	.align		4
        /*0010*/ 	.word	0x00000000
	.align		4
        /*0014*/ 	.word	0xfffffffd
	.align		4
        /*0018*/ 	.word	0x00000000
	.align		4
        /*001c*/ 	.word	0xfffffffc


//--------------------- .nv.constant4             --------------------------
	.section	.nv.constant4,"a",@progbits
	.align	8
	.align		8
.nv.constant4:
        /*0000*/ 	.dword	_$_str
	.align		8
        /*0008*/ 	.dword	_$_str_$_2


//--------------------- .text.triton_poi_fused__native_batch_norm_legit_no_training_add_convolution_12 --------------------------
	.section	.text.triton_poi_fused__native_batch_norm_legit_no_training_add_convolution_12,"ax",@progbits
	.align	128
        .global         triton_poi_fused__native_batch_norm_legit_no_training_add_convolution_12
        .type           triton_poi_fused__native_batch_norm_legit_no_training_add_convolution_12,@function
        .size           triton_poi_fused__native_batch_norm_legit_no_training_add_convolution_12,(.L_x_1 - triton_poi_fused__native_batch_norm_legit_no_training_add_convolution_12)
        .other          triton_poi_fused__native_batch_norm_legit_no_training_add_convolution_12,@"STO_CUDA_ENTRY STV_DEFAULT"
triton_poi_fused__native_batch_norm_legit_no_training_add_convolution_12:
.text.triton_poi_fused__native_batch_norm_legit_no_training_add_convolution_12:
[----:B------:R-:W-:Y:S01]  /*0000*/  LDC R1, c[0x0][0x28] ;  /* 0x00000a00ff017b82 */ /* 0x000fe20000000800 */
[----:B------:R-:W1:Y:S07]  /*0010*/  S2R R0, SR_TID.X ;  /* 0x0000000000007919 */ /* 0x000e6e0000002100 */
[----:B------:R-:W2:Y:S01]  /*0020*/  LDC.64 R12, c[0x0][0x230] ;  /* 0x00008c00ff0c7b82 */ /* 0x000ea20000000a00 */
[----:B------:R-:W-:Y:S01]  /*0030*/  ULDC.64 UR4, c[0x0][0x208] ;  /* 0x0000820000047ab9 */ /* 0x000fe20000000a00 */
[----:B------:R-:W3:Y:S06]  /*0040*/  S2R R5, SR_CTAID.X ;  /* 0x0000000000057919 */ /* 0x000eec0000002500 */
[----:B------:R-:W4:Y:S08]  /*0050*/  LDC.64 R16, c[0x0][0x218] ;  /* 0x00008600ff107b82 */ /* 0x000f300000000a00 */
[----:B------:R-:W5:Y:S08]  /*0060*/  LDC.64 R8, c[0x0][0x220] ;  /* 0x00008800ff087b82 */ /* 0x000f700000000a00 */
[----:B------:R-:W2:Y:S01]  /*0070*/  LDC.64 R10, c[0x0][0x228] ;  /* 0x00008a00ff0a7b82 */ /* 0x000ea20000000a00 */
[----:B-1----:R-:W-:-:S07]  /*0080*/  SHF.L.U32 R0, R0, 0x1, RZ ;  /* 0x0000000100007819 */ /* 0x002fce00000006ff */
[----:B------:R-:W1:Y:S01]  /*0090*/  LDC.64 R6, c[0x0][0x238] ;  /* 0x00008e00ff067b82 */ /* 0x000e620000000a00 */
[----:B---3--:R-:W-:Y:S02]  /*00a0*/  SHF.R.S32.HI R3, RZ, 0x16, R5 ;  /* 0x00000016ff037819 */ /* 0x008fe40000011405 */
[----:B------:R-:W-:Y:S02]  /*00b0*/  LOP3.LUT R0, R0, 0x1fe, RZ, 0xc0, !PT ;  /* 0x000001fe00007812 */ /* 0x000fe400078ec0ff */
[----:B------:R-:W-:Y:S02]  /*00c0*/  SGXT R3, R3, 0x1 ;  /* 0x000000010303781a */ /* 0x000fe40000000200 */
[----:B------:R-:W-:-:S04]  /*00d0*/  LEA R0, R5, R0, 0x9 ;  /* 0x0000000005007211 */ /* 0x000fc800078e48ff */
[----:B------:R-:W-:-:S04]  /*00e0*/  LEA.HI R3, R3, R0, RZ, 0x10 ;  /* 0x0000000003037211 */ /* 0x000fc800078f80ff */
[C---:B------:R-:W-:Y:S02]  /*00f0*/  PRMT R2, R3.reuse, 0xbb32, RZ ;  /* 0x0000bb3203027816 */ /* 0x040fe400000000ff */
[----:B------:R-:W-:Y:S02]  /*0100*/  PRMT R3, R3, 0x7632, R3 ;  /* 0x0000763203037816 */ /* 0x000fe40000000003 */
[----:B------:R-:W-:-:S04]  /*0110*/  SHF.R.S32.HI R2, RZ, 0xf, R2 ;  /* 0x0000000fff027819 */ /* 0x000fc80000011402 */
[----:B------:R-:W-:-:S04]  /*0120*/  LOP3.LUT R2, R2, 0xffff, RZ, 0xc0, !PT ;  /* 0x0000ffff02027812 */ /* 0x000fc800078ec0ff */
[----:B------:R-:W-:-:S04]  /*0130*/  LEA.HI R2, R2, R3, RZ, 0x18 ;  /* 0x0000000302027211 */ /* 0x000fc800078fc0ff */
[----:B------:R-:W-:-:S04]  /*0140*/  LOP3.LUT R2, R2, 0xff00, RZ, 0xc0, !PT ;  /* 0x0000ff0002027812 */ /* 0x000fc800078ec0ff */
[----:B------:R-:W-:-:S04]  /*0150*/  IADD3 R2, RZ, -R2, RZ ;  /* 0x80000002ff027210 */ /* 0x000fc80007ffe0ff */
[----:B------:R-:W-:-:S04]  /*0160*/  PRMT R2, R2, 0x7710, RZ ;  /* 0x0000771002027816 */ /* 0x000fc800000000ff */
[----:B------:R-:W-:-:S04]  /*0170*/  IADD3 R3, R3, R2, RZ ;  /* 0x0000000203037210 */ /* 0x000fc80007ffe0ff */
[----:B------:R-:W-:Y:S02]  /*0180*/  PRMT R15, R3, 0x9910, RZ ;  /* 0x00009910030f7816 */ /* 0x000fe400000000ff */
[----:B------:R-:W3:Y:S03]  /*0190*/  LDC.64 R2, c[0x0][0x210] ;  /* 0x00008400ff027b82 */ /* 0x000ee60000000a00 */
[----:B--2---:R-:W-:-:S06]  /*01a0*/  IMAD.WIDE R12, R15, 0x4, R12 ;  /* 0x000000040f0c7825 */ /* 0x004fcc00078e020c */
[----:B------:R-:W2:Y:S01]  /*01b0*/  LDG.E.EL R12, desc[UR4][R12.64] ;  /* 0x000000040c0c7981 */ /* 0x000ea2000c2e1900 */
[----:B------:R-:W-:Y:S01]  /*01c0*/  SHF.R.S32.HI R5, RZ, 0x1f, R0 ;  /* 0x0000001fff057819 */ /* 0x000fe20000011400 */
[----:B----4-:R-:W-:-:S03]  /*01d0*/  IMAD.WIDE R16, R15, 0x4, R16 ;  /* 0x000000040f107825 */ /* 0x010fc600078e0210 */
[----:B------:R-:W-:Y:S02]  /*01e0*/  LEA.HI R14, R5, R0, RZ, 0x18 ;  /* 0x00000000050e7211 */ /* 0x000fe400078fc0ff */
[----:B------:R-:W4:Y:S02]  /*01f0*/  LDC.64 R4, c[0x0][0x240] ;  /* 0x00009000ff047b82 */ /* 0x000f240000000a00 */
[C---:B------:R-:W-:Y:S01]  /*0200*/  SHF.L.U32 R18, R14.reuse, 0x1, RZ ;  /* 0x000000010e127819 */ /* 0x040fe200000006ff */
[----:B------:R1:W2:Y:S01]  /*0210*/  LDG.E.EL R13, desc[UR4][R16.64] ;  /* 0x00000004100d7981 */ /* 0x0002a2000c2e1900 */
[----:B------:R-:W-:Y:S02]  /*0220*/  LOP3.LUT R19, R14, 0xff000000, RZ, 0xc0, !PT ;  /* 0xff0000000e137812 */ /* 0x000fe400078ec0ff */
[----:B------:R-:W-:Y:S01]  /*0230*/  LOP3.LUT R18, R18, 0xfe000000, RZ, 0xc0, !PT ;  /* 0xfe00000012127812 */ /* 0x000fe200078ec0ff */
[----:B---3--:R-:W-:-:S03]  /*0240*/  IMAD.WIDE R2, R0, 0x4, R2 ;  /* 0x0000000400027825 */ /* 0x008fc600078e0202 */
[----:B------:R-:W-:-:S05]  /*0250*/  IADD3 R19, R18, R0, -R19 ;  /* 0x0000000012137210 */ /* 0x000fca0007ffe813 */
[----:B-----5:R-:W-:Y:S02]  /*0260*/  IMAD.WIDE R18, R19, 0x4, R8 ;  /* 0x0000000413127825 */ /* 0x020fe400078e0208 */
[----:B------:R-:W3:Y:S02]  /*0270*/  LDG.E.64 R8, desc[UR4][R2.64] ;  /* 0x0000000402087981 */ /* 0x000ee4000c1e1b00 */
[C---:B0-----:R-:W-:Y:S02]  /*0280*/  IMAD.WIDE R20, R15.reuse, 0x4, R10 ;  /* 0x000000040f147825 */ /* 0x041fe400078e020a */
[----:B------:R-:W5:Y:S04]  /*0290*/  LDG.E.64 R10, desc[UR4][R18.64] ;  /* 0x00000004120a7981 */ /* 0x000f68000c1e1b00 */
[----:B------:R-:W5:Y:S01]  /*02a0*/  LDG.E.EL R14, desc[UR4][R20.64] ;  /* 0x00000004140e7981 */ /* 0x000f62000c2e1900 */
[----:B-1----:R-:W-:-:S04]  /*02b0*/  IMAD.WIDE R22, R15, 0x4, R6 ;  /* 0x000000040f167825 */ /* 0x002fc800078e0206 */
[----:B----4-:R-:W-:Y:S01]  /*02c0*/  IMAD.WIDE R24, R15, 0x4, R4 ;  /* 0x000000040f187825 */ /* 0x010fe200078e0204 */
[----:B------:R-:W4:Y:S01]  /*02d0*/  LDG.E.EL R6, desc[UR4][R22.64] ;  /* 0x0000000416067981 */ /* 0x000f22000c2e1900 */
[----:B------:R-:W-:Y:S01]  /*02e0*/  HFMA2.MMA R16, -RZ, RZ, 1.625, 0 ;  /* 0x3e800000ff107435 */ /* 0x000fe200000001ff */
[----:B------:R-:W0:Y:S02]  /*02f0*/  LDC.64 R4, c[0x0][0x248] ;  /* 0x00009200ff047b82 */ /* 0x000e240000000a00 */
[----:B------:R-:W4:Y:S01]  /*0300*/  LDG.E.EL R7, desc[UR4][R24.64] ;  /* 0x0000000418077981 */ /* 0x000f22000c2e1900 */
[----:B0-----:R-:W-:-:S04]  /*0310*/  IMAD.WIDE R4, R0, 0x4, R4 ;  /* 0x0000000400047825 */ /* 0x001fc800078e0204 */
[----:B--2---:R-:W-:-:S04]  /*0320*/  FADD R12, R12, 9.9999997473787516356e-05 ;  /* 0x38d1b7170c0c7421 */ /* 0x004fc80000000000 */
[----:B------:R-:W0:Y:S02]  /*0330*/  MUFU.SQRT R15, R12 ;  /* 0x0000000c000f7308 */ /* 0x000e240000002000 */
[C---:B0-----:R-:W-:Y:S02]  /*0340*/  FSETP.GT.AND P0, PT, R15.reuse, 8.50705917302346158658e+37, PT ;  /* 0x7e8000000f00780b */ /* 0x041fe40003f04000 */
[----:B------:R-:W-:-:S11]  /*0350*/  FSETP.GEU.AND P1, PT, R15, 1.175494350822287508e-38, PT ;  /* 0x008000000f00780b */ /* 0x000fd60003f2e000 */
[----:B------:R-:W-:-:S04]  /*0360*/  @P0 FMUL R15, R15, 0.25 ;  /* 0x3e8000000f0f0820 */ /* 0x000fc80000400000 */
[----:B------:R-:W-:-:S06]  /*0370*/  @!P1 FMUL R15, R15, 16777216 ;  /* 0x4b8000000f0f9820 */ /* 0x000fcc0000400000 */
[----:B------:R-:W0:Y:S01]  /*0380*/  MUFU.RCP R15, R15 ;  /* 0x0000000f000f7308 */ /* 0x000e220000001000 */
[----:B------:R-:W-:Y:S01]  /*0390*/  FSEL R16, R16, 1, P0 ;  /* 0x3f80000010107808 */ /* 0x000fe20000000000 */
[--C-:B---3--:R-:W-:Y:S01]  /*03a0*/  FADD R8, R8, R13.reuse ;  /* 0x0000000d08087221 */ /* 0x108fe20000000000 */
[----:B------:R-:W-:-:S03]  /*03b0*/  FADD R9, R9, R13 ;  /* 0x0000000d09097221 */ /* 0x000fc60000000000 */
[----:B------:R-:W-:Y:S01]  /*03c0*/  @!P1 FMUL R16, R16, 16777216 ;  /* 0x4b80000010109820 */ /* 0x000fe20000400000 */
[----:B-----5:R-:W-:Y:S01]  /*03d0*/  FADD R13, R10, R8 ;  /* 0x000000080a0d7221 */ /* 0x020fe20000000000 */
[----:B------:R-:W-:-:S03]  /*03e0*/  FADD R11, R11, R9 ;  /* 0x000000090b0b7221 */ /* 0x000fc60000000000 */
[C---:B------:R-:W-:Y:S01]  /*03f0*/  FADD R13, -R14.reuse, R13 ;  /* 0x0000000d0e0d7221 */ /* 0x040fe20000000100 */
[----:B------:R-:W-:Y:S01]  /*0400*/  FADD R11, -R14, R11 ;  /* 0x0000000b0e0b7221 */ /* 0x000fe20000000100 */
[----:B0-----:R-:W-:-:S04]  /*0410*/  FMUL R16, R15, R16 ;  /* 0x000000100f107220 */ /* 0x001fc80000400000 */
[-C--:B------:R-:W-:Y:S01]  /*0420*/  FMUL R13, R13, R16.reuse ;  /* 0x000000100d0d7220 */ /* 0x080fe20000400000 */
[----:B------:R-:W-:-:S03]  /*0430*/  FMUL R16, R11, R16 ;  /* 0x000000100b107220 */ /* 0x000fc60000400000 */
[C-C-:B----4-:R-:W-:Y:S01]  /*0440*/  FFMA R10, R6.reuse, R13, R7.reuse ;  /* 0x0000000d060a7223 */ /* 0x150fe20000000007 */
[----:B------:R-:W-:Y:S01]  /*0450*/  FFMA R11, R6, R16, R7 ;  /* 0x00000010060b7223 */ /* 0x000fe20000000007 */
[----:B------:R-:W-:Y:S04]  /*0460*/  STG.E.64 desc[UR4][R2.64], R8 ;  /* 0x0000000802007986 */ /* 0x000fe8000c101b04 */
[----:B------:R-:W-:Y:S01]  /*0470*/  STG.E.64 desc[UR4][R4.64], R10 ;  /* 0x0000000a04007986 */ /* 0x000fe2000c101b04 */
[----:B------:R-:W-:Y:S05]  /*0480*/  EXIT ;  /* 0x000000000000794d */ /* 0x000fea0003800000 */
.L_x_0:
[----:B------:R-:W-:-:S00]  /*0490*/  BRA `(.L_x_0) ;  /* 0xfffffffc00fc7947 */ /* 0x000fc0000383ffff */
[----:B------:R-:W-:-:S00]  /*04a0*/  NOP ;  /* 0x0000000000007918 */ /* 0x000fc00000000000 */
        /* <DEDUP_REMOVED lines=13> */
.L_x_1:


//--------------------- .nv.global.init           --------------------------
	.section	.nv.global.init,"aw",@progbits
.nv.global.init:
	.type		_$_str,@object
	.size		_$_str,(_$_str_$_2 - _$_str)
_$_str:
        /*0000*/ 	.byte	0x5f, 0x5f, 0x43, 0x55, 0x44, 0x41, 0x5f, 0x46, 0x54, 0x5a, 0x00
	.type		_$_str_$_2,@object
	.size		_$_str_$_2,(.L_1 - _$_str_$_2)
_$_str_$_2:
        /*000b*/ 	.byte	0x5f, 0x5f, 0x43, 0x55, 0x44, 0x41, 0x5f, 0x50, 0x52, 0x45, 0x43, 0x5f, 0x53, 0x51, 0x52, 0x54
        /*001b*/ 	.byte	0x00
.L_1:


//--------------------- .nv.constant0.triton_poi_fused__native_batch_norm_legit_no_training_add_convolution_12 --------------------------
	.section	.nv.constant0.triton_poi_fused__native_batch_norm_legit_no_training_add_convolution_12,"a",@progbits
	.sectionflags	@""
	.align	4
.nv.constant0.triton_poi_fused__native_batch_norm_legit_no_training_add_convolution_12:
	.zero		596
